	.headerflags	@"EF_CUDA_TEXMODE_UNIFIED EF_CUDA_64BIT_ADDRESS EF_CUDA_SM86 EF_CUDA_VIRTUAL_SM(EF_CUDA_SM86)"
	.elftype	@"ET_EXEC"


//--------------------- .nv.info                  --------------------------
	.section	.nv.info,"",@"SHT_CUDA_INFO"
	.align	4


	//----- nvinfo : EIATTR_REGCOUNT
	.align		4
        /*0000*/ 	.byte	0x04, 0x2f
        /*0002*/ 	.short	(.L_8 - .L_7)
	.align		4
.L_7:
        /*0004*/ 	.word	index@(triton__0d1d2d3d4de5de)
        /*0008*/ 	.word	0x00000028


	//----- nvinfo : EIATTR_MAX_STACK_SIZE
	.align		4
.L_8:
        /*000c*/ 	.byte	0x04, 0x23
        /*000e*/ 	.short	(.L_10 - .L_9)
	.align		4
.L_9:
        /*0010*/ 	.word	index@($__internal_0_$__cuda_sm70_shflsync_bfly)
        /*0014*/ 	.word	0x00000000


	//----- nvinfo : EIATTR_MIN_STACK_SIZE
	.align		4
.L_10:
        /*0018*/ 	.byte	0x04, 0x12
        /*001a*/ 	.short	(.L_12 - .L_11)
	.align		4
.L_11:
        /*001c*/ 	.word	index@($__internal_0_$__cuda_sm70_shflsync_bfly)
        /*0020*/ 	.word	0x00000000


	//----- nvinfo : EIATTR_FRAME_SIZE
	.align		4
.L_12:
        /*0024*/ 	.byte	0x04, 0x11
        /*0026*/ 	.short	(.L_14 - .L_13)
	.align		4
.L_13:
        /*0028*/ 	.word	index@($__internal_0_$__cuda_sm70_shflsync_bfly)
        /*002c*/ 	.word	0x00000000


	//----- nvinfo : EIATTR_MAX_STACK_SIZE
	.align		4
.L_14:
        /*0030*/ 	.byte	0x04, 0x23
        /*0032*/ 	.short	(.L_16 - .L_15)
	.align		4
.L_15:
        /*0034*/ 	.word	index@(triton__0d1d2d3d4de5de)
        /*0038*/ 	.word	0x00000000


	//----- nvinfo : EIATTR_MIN_STACK_SIZE
	.align		4
.L_16:
        /*003c*/ 	.byte	0x04, 0x12
        /*003e*/ 	.short	(.L_18 - .L_17)
	.align		4
.L_17:
        /*0040*/ 	.word	index@(triton__0d1d2d3d4de5de)
        /*0044*/ 	.word	0x00000000


	//----- nvinfo : EIATTR_FRAME_SIZE
	.align		4
.L_18:
        /*0048*/ 	.byte	0x04, 0x11
        /*004a*/ 	.short	(.L_20 - .L_19)
	.align		4
.L_19:
        /*004c*/ 	.word	index@(triton__0d1d2d3d4de5de)
        /*0050*/ 	.word	0x00000000
.L_20:


//--------------------- .nv.info.triton__0d1d2d3d4de5de --------------------------
	.section	.nv.info.triton__0d1d2d3d4de5de,"",@"SHT_CUDA_INFO"
	.align	4


	//----- nvinfo : EIATTR_CUDA_API_VERSION
	.align		4
        /*0000*/ 	.byte	0x04, 0x37
        /*0002*/ 	.short	(.L_22 - .L_21)
.L_21:
        /*0004*/ 	.word	0x0000007b


	//----- nvinfo : EIATTR_SW2861232_WAR
	.align		4
.L_22:
        /*0008*/ 	.byte	0x01, 0x35
	.zero		2


	//----- nvinfo : EIATTR_PARAM_CBANK
	.align		4
        /*000c*/ 	.byte	0x04, 0x0a
        /*000e*/ 	.short	(.L_24 - .L_23)
	.align		4
.L_23:
        /*0010*/ 	.word	index@(.nv.constant0.triton__0d1d2d3d4de5de)
        /*0014*/ 	.short	0x0160
        /*0016*/ 	.short	0x0028


	//----- nvinfo : EIATTR_CBANK_PARAM_SIZE
	.align		4
.L_24:
        /*0018*/ 	.byte	0x03, 0x19
        /*001a*/ 	.short	0x0028


	//----- nvinfo : EIATTR_KPARAM_INFO
	.align		4
        /*001c*/ 	.byte	0x04, 0x17
        /*001e*/ 	.short	(.L_26 - .L_25)
.L_25:
        /*0020*/ 	.word	0x00000000
        /*0024*/ 	.short	0x0005
        /*0026*/ 	.short	0x0024
        /*0028*/ 	.byte	0x00, 0xf0, 0x11, 0x00


	//----- nvinfo : EIATTR_KPARAM_INFO
	.align		4
.L_26:
        /*002c*/ 	.byte	0x04, 0x17
        /*002e*/ 	.short	(.L_28 - .L_27)
.L_27:
        /*0030*/ 	.word	0x00000000
        /*0034*/ 	.short	0x0004
        /*0036*/ 	.short	0x0020
        /*0038*/ 	.byte	0x00, 0xf0, 0x11, 0x00


	//----- nvinfo : EIATTR_KPARAM_INFO
	.align		4
.L_28:
        /*003c*/ 	.byte	0x04, 0x17
        /*003e*/ 	.short	(.L_30 - .L_29)
.L_29:
        /*0040*/ 	.word	0x00000000
        /*0044*/ 	.short	0x0003
        /*0046*/ 	.short	0x0018
        /*0048*/ 	.byte	0x00, 0xf0, 0x21, 0x00


	//----- nvinfo : EIATTR_KPARAM_INFO
	.align		4
.L_30:
        /*004c*/ 	.byte	0x04, 0x17
        /*004e*/ 	.short	(.L_32 - .L_31)
.L_31:
        /*0050*/ 	.word	0x00000000
        /*0054*/ 	.short	0x0002
        /*0056*/ 	.short	0x0010
        /*0058*/ 	.byte	0x00, 0xf0, 0x21, 0x00


	//----- nvinfo : EIATTR_KPARAM_INFO
	.align		4
.L_32:
        /*005c*/ 	.byte	0x04, 0x17
        /*005e*/ 	.short	(.L_34 - .L_33)
.L_33:
        /*0060*/ 	.word	0x00000000
        /*0064*/ 	.short	0x0001
        /*0066*/ 	.short	0x0008
        /*0068*/ 	.byte	0x00, 0xf0, 0x21, 0x00


	//----- nvinfo : EIATTR_KPARAM_INFO
	.align		4
.L_34:
        /*006c*/ 	.byte	0x04, 0x17
        /*006e*/ 	.short	(.L_36 - .L_35)
.L_35:
        /*0070*/ 	.word	0x00000000
        /*0074*/ 	.short	0x0000
        /*0076*/ 	.short	0x0000
        /*0078*/ 	.byte	0x00, 0xf0, 0x21, 0x00


	//----- nvinfo : EIATTR_MAXREG_COUNT
	.align		4
.L_36:
        /*007c*/ 	.byte	0x03, 0x1b
        /*007e*/ 	.short	0x00ff


	//----- nvinfo : EIATTR_EXTERNS
	.align		4
        /*0080*/ 	.byte	0x04, 0x0f
        /*0082*/ 	.short	(.L_38 - .L_37)


	//   ....[0]....
	.align		4
.L_37:
        /*0084*/ 	.word	index@(__assertfail)


	//----- nvinfo : EIATTR_COOP_GROUP_MASK_REGIDS
	.align		4
.L_38:
        /*0088*/ 	.byte	0x04, 0x29
        /*008a*/ 	.short	(.L_40 - .L_39)


	//   ....[0]....
.L_39:
        /*008c*/ 	.word	0xffffffff


	//   ....[1]....
        /*0090*/ 	.word	0xffffffff


	//   ....[2]....
        /*0094*/ 	.word	0xffffffff


	//   ....[3]....
        /*0098*/ 	.word	0xffffffff


	//   ....[4]....
        /*009c*/ 	.word	0xffffffff


	//   ....[5]....
        /*00a0*/ 	.word	0xffffffff


	//   ....[6]....
        /*00a4*/ 	.word	0xffffffff


	//   ....[7]....
        /*00a8*/ 	.word	0xffffffff


	//   ....[8]....
        /*00ac*/ 	.word	0xffffffff


	//   ....[9]....
        /*00b0*/ 	.word	0xffffffff


	//   ....[10]....
        /*00b4*/ 	.word	0xffffffff


	//   ....[11]....
        /*00b8*/ 	.word	0xffffffff


	//   ....[12]....
        /*00bc*/ 	.word	0xffffffff


	//----- nvinfo : EIATTR_COOP_GROUP_INSTR_OFFSETS
	.align		4
.L_40:
        /*00c0*/ 	.byte	0x04, 0x28
        /*00c2*/ 	.short	(.L_42 - .L_41)


	//   ....[0]....
.L_41:
        /*00c4*/ 	.word	0x00000a20


	//   ....[1]....
        /*00c8*/ 	.word	0x00000a40


	//   ....[2]....
        /*00cc*/ 	.word	0x00000a60


	//   ....[3]....
        /*00d0*/ 	.word	0x00000a80


	//   ....[4]....
        /*00d4*/ 	.word	0x00000aa0


	//   ....[5]....
        /*00d8*/ 	.word	0x00000bd0


	//   ....[6]....
        /*00dc*/ 	.word	0x00000bf0


	//   ....[7]....
        /*00e0*/ 	.word	0x00000c10


	//   ....[8]....
        /*00e4*/ 	.word	0x00001600


	//   ....[9]....
        /*00e8*/ 	.word	0x00001640


	//   ....[10]....
        /*00ec*/ 	.word	0x00001680


	//   ....[11]....
        /*00f0*/ 	.word	0x000016c0


	//   ....[12]....
        /*00f4*/ 	.word	0x00001700


	//----- nvinfo : EIATTR_EXIT_INSTR_OFFSETS
	.align		4
.L_42:
        /*00f8*/ 	.byte	0x04, 0x1c
        /*00fa*/ 	.short	(.L_44 - .L_43)


	//   ....[0]....
.L_43:
        /*00fc*/ 	.word	0x00001580


	//   ....[1]....
        /*0100*/ 	.word	0x000015a0


	//----- nvinfo : EIATTR_MAX_THREADS
	.align		4
.L_44:
        /*0104*/ 	.byte	0x04, 0x05
        /*0106*/ 	.short	(.L_46 - .L_45)
.L_45:
        /*0108*/ 	.word	0x00000100
        /*010c*/ 	.word	0x00000001
        /*0110*/ 	.word	0x00000001


	//----- nvinfo : EIATTR_CRS_STACK_SIZE
	.align		4
.L_46:
        /*0114*/ 	.byte	0x04, 0x1e
        /*0116*/ 	.short	(.L_48 - .L_47)
.L_47:
        /*0118*/ 	.word	0x00000000
.L_48:


//--------------------- .nv.rel.action            --------------------------
	.section	.nv.rel.action,"",@"SHT_CUDA_RELOCINFO"
	.align	8
	.sectionentsize	8
        /*0000*/ 	.byte	0x73, 0x00, 0x00, 0x00, 0x00, 0x00, 0x00, 0x00, 0x00, 0x00, 0x00, 0x11, 0x25, 0x00, 0x05, 0x36


//--------------------- .nv.constant0.triton__0d1d2d3d4de5de --------------------------
	.section	.nv.constant0.triton__0d1d2d3d4de5de,"a",@progbits
	.align	4
.nv.constant0.triton__0d1d2d3d4de5de:
	.zero		392


//--------------------- .text.triton__0d1d2d3d4de5de --------------------------
	.section	.text.triton__0d1d2d3d4de5de,"ax",@progbits
	.sectionflags	@"SHF_BARRIERS=1"
	.sectioninfo	@"SHI_REGISTERS=40"
	.align	128
        .global         triton__0d1d2d3d4de5de
        .type           triton__0d1d2d3d4de5de,@function
        .size           triton__0d1d2d3d4de5de,(.L_x_13 - triton__0d1d2d3d4de5de)
        .other          triton__0d1d2d3d4de5de,@"STO_CUDA_ENTRY STV_DEFAULT"
triton__0d1d2d3d4de5de:
.text.triton__0d1d2d3d4de5de:
[----:B------:R-:W-:-:S02]  /*0000*/  MOV R1, c[0x0][0x28] ;  /* 0x00000a0000017a02 */ /* 0x000fc40000000f00 */
[----:B------:R-:W0:Y:S01]  /*0010*/  S2R R0, SR_CTAID.X ;  /* 0x0000000000007919 */ /* 0x000e220000002500 */
[----:B------:R-:W-:Y:S01]  /*0020*/  MOV R4, 0x8 ;  /* 0x0000000800047802 */ /* 0x000fe20000000f00 */
[----:B------:R-:W-:-:S04]  /*0030*/  ULDC.64 UR36, c[0x0][0x118] ;  /* 0x0000460000247ab9 */ /* 0x000fc80000000a00 */
[----:B0-----:R-:W-:-:S06]  /*0040*/  IMAD.WIDE R4, R0, R4, c[0x0][0x160] ;  /* 0x0000580000047625 */ /* 0x001fcc00078e0204 */
[----:B------:R-:W2:Y:S01]  /*0050*/  LDG.E.EL.64 R4, [R4.64] ;  /* 0x0000002404047981 */ /* 0x000ea2000c2e1b00 */
[----:B------:R-:W-:-:S03]  /*0060*/  MOV R37, 0x2400 ;  /* 0x0000240000257802 */ /* 0x000fc60000000f00 */
[----:B------:R-:W0:Y:S02]  /*0070*/  S2R R0, SR_TID.X ;  /* 0x0000000000007919 */ /* 0x000e240000002100 */
[----:B0-----:R-:W-:-:S04]  /*0080*/  SHF.L.U32 R0, R0, 0x2, RZ ;  /* 0x0000000200007819 */ /* 0x001fc800000006ff */
[----:B------:R-:W-:-:S04]  /*0090*/  LOP3.LUT R24, R0, 0x3fc, RZ, 0xc0, !PT ;  /* 0x000003fc00187812 */ /* 0x000fc800078ec0ff */
[----:B------:R-:W-:Y:S02]  /*00a0*/  LOP3.LUT R18, R24, 0x800, RZ, 0xfc, !PT ;  /* 0x0000080018127812 */ /* 0x000fe400078efcff */
[----:B--2---:R-:W-:Y:S02]  /*00b0*/  IADD3 R3, P1, R4, 0x46600, RZ ;  /* 0x0004660004037810 */ /* 0x004fe40007f3e0ff */
[----:B------:R-:W-:Y:S02]  /*00c0*/  ISETP.GE.AND P0, PT, R5, RZ, PT ;  /* 0x000000ff0500720c */ /* 0x000fe40003f06270 */
[-C--:B------:R-:W-:Y:S02]  /*00d0*/  IADD3.X R19, RZ, R5.reuse, RZ, P1, !PT ;  /* 0x00000005ff137210 */ /* 0x080fe40000ffe4ff */
[----:B------:R-:W-:Y:S02]  /*00e0*/  SEL R2, R3, R4, !P0 ;  /* 0x0000000403027207 */ /* 0x000fe40004000000 */
[----:B------:R-:W-:-:S02]  /*00f0*/  SEL R19, R19, R5, !P0 ;  /* 0x0000000513137207 */ /* 0x000fc40004000000 */
[C---:B------:R-:W-:Y:S01]  /*0100*/  ISETP.GT.U32.AND P0, PT, R2.reuse, 0x465ff, PT ;  /* 0x000465ff0200780c */ /* 0x040fe20003f04070 */
[----:B------:R-:W-:-:S03]  /*0110*/  IMAD.WIDE.U32 R36, R2, R37, c[0x0][0x168] ;  /* 0x00005a0002247625 */ /* 0x000fc600078e0025 */
[C---:B------:R-:W-:Y:S01]  /*0120*/  ISETP.GT.U32.AND.EX P0, PT, R19.reuse, RZ, PT, P0 ;  /* 0x000000ff1300720c */ /* 0x040fe20003f04100 */
[----:B------:R-:W-:-:S04]  /*0130*/  IMAD R17, R19, 0x2400, RZ ;  /* 0x0000240013117824 */ /* 0x000fc800078e02ff */
[----:B------:R-:W-:-:S08]  /*0140*/  IMAD.IADD R17, R37, 0x1, R17 ;  /* 0x0000000125117824 */ /* 0x000fd000078e0211 */
[----:B------:R-:W-:Y:S05]  /*0150*/  @P0 BRA `(.L_x_6) ;  /* 0x000002d000000947 */ /* 0x000fea0003800000 */
[----:B------:R-:W-:Y:S02]  /*0160*/  ISETP.GE.U32.AND P0, PT, R18, 0x900, PT ;  /* 0x000009001200780c */ /* 0x000fe40003f06070 */
[----:B------:R-:W-:Y:S01]  /*0170*/  MOV R16, R36 ;  /* 0x0000002400107202 */ /* 0x000fe20000000f00 */
[----:B------:R-:W-:Y:S01]  /*0180*/  CS2R R12, SRZ ;  /* 0x00000000000c7805 */ /* 0x000fe2000001ff00 */
[----:B------:R-:W-:-:S03]  /*0190*/  CS2R R14, SRZ ;  /* 0x00000000000e7805 */ /* 0x000fc6000001ff00 */
[----:B------:R-:W-:-:S05]  /*01a0*/  IMAD.WIDE.U32 R20, R24, 0x4, R16 ;  /* 0x0000000418147825 */ /* 0x000fca00078e0010 */
[----:B------:R-:W2:Y:S04]  /*01b0*/  LDG.E.EL.128 R8, [R20.64+0x1000] ;  /* 0x0010002414087981 */ /* 0x000ea8000c2e1d00 */
[----:B------:R-:W3:Y:S04]  /*01c0*/  @!P0 LDG.E.EL.128 R12, [R20.64+0x2000] ;  /* 0x00200024140c8981 */ /* 0x000ee8000c2e1d00 */
[----:B------:R-:W4:Y:S01]  /*01d0*/  LDG.E.EL.128 R4, [R20.64] ;  /* 0x0000002414047981 */ /* 0x000f22000c2e1d00 */
[----:B--2---:R-:W-:Y:S01]  /*01e0*/  FMUL R9, R9, 48 ;  /* 0x4240000009097820 */ /* 0x004fe20000400000 */
[----:B------:R-:W-:Y:S01]  /*01f0*/  FMUL R10, R10, 48 ;  /* 0x424000000a0a7820 */ /* 0x000fe20000400000 */
[----:B---3--:R-:W-:-:S02]  /*0200*/  SEL R15, R15, RZ, !P0 ;  /* 0x000000ff0f0f7207 */ /* 0x008fc40004000000 */
[----:B------:R-:W-:Y:S02]  /*0210*/  SEL R14, R14, RZ, !P0 ;  /* 0x000000ff0e0e7207 */ /* 0x000fe40004000000 */
[----:B------:R-:W-:Y:S02]  /*0220*/  SEL R13, R13, RZ, !P0 ;  /* 0x000000ff0d0d7207 */ /* 0x000fe40004000000 */
[----:B------:R-:W-:Y:S01]  /*0230*/  SEL R12, R12, RZ, !P0 ;  /* 0x000000ff0c0c7207 */ /* 0x000fe20004000000 */
[----:B------:R-:W-:Y:S01]  /*0240*/  FMUL R15, R15, 48 ;  /* 0x424000000f0f7820 */ /* 0x000fe20000400000 */
[----:B------:R-:W-:Y:S01]  /*0250*/  FMUL R14, R14, 48 ;  /* 0x424000000e0e7820 */ /* 0x000fe20000400000 */
[----:B------:R-:W-:Y:S01]  /*0260*/  FMUL R13, R13, 48 ;  /* 0x424000000d0d7820 */ /* 0x000fe20000400000 */
[----:B----4-:R-:W-:Y:S01]  /*0270*/  FMUL R6, R6, 48 ;  /* 0x4240000006067820 */ /* 0x010fe20000400000 */
[----:B------:R-:W-:Y:S01]  /*0280*/  FMUL R12, R12, 48 ;  /* 0x424000000c0c7820 */ /* 0x000fe20000400000 */
[----:B------:R-:W-:Y:S01]  /*0290*/  FMUL R5, R5, 48 ;  /* 0x4240000005057820 */ /* 0x000fe20000400000 */
[----:B------:R-:W-:Y:S01]  /*02a0*/  FMUL R0, R9, R9 ;  /* 0x0000000909007220 */ /* 0x000fe20000400000 */
[----:B------:R-:W-:Y:S01]  /*02b0*/  FMUL R3, R10, R10 ;  /* 0x0000000a0a037220 */ /* 0x000fe20000400000 */
[----:B------:R-:W-:Y:S01]  /*02c0*/  FMUL R8, R8, 48 ;  /* 0x4240000008087820 */ /* 0x000fe20000400000 */
[----:B------:R-:W-:Y:S01]  /*02d0*/  FMUL R11, R11, 48 ;  /* 0x424000000b0b7820 */ /* 0x000fe20000400000 */
[----:B------:R-:W-:Y:S01]  /*02e0*/  FMUL R15, R15, R15 ;  /* 0x0000000f0f0f7220 */ /* 0x000fe20000400000 */
[----:B------:R-:W-:Y:S01]  /*02f0*/  FMUL R14, R14, R14 ;  /* 0x0000000e0e0e7220 */ /* 0x000fe20000400000 */
[----:B------:R-:W-:Y:S01]  /*0300*/  FMUL R13, R13, R13 ;  /* 0x0000000d0d0d7220 */ /* 0x000fe20000400000 */
[----:B------:R-:W-:Y:S01]  /*0310*/  FMUL R12, R12, R12 ;  /* 0x0000000c0c0c7220 */ /* 0x000fe20000400000 */
[----:B------:R-:W-:Y:S01]  /*0320*/  FFMA R0, R5, R5, R0 ;  /* 0x0000000505007223 */ /* 0x000fe20000000000 */
[----:B------:R-:W-:Y:S01]  /*0330*/  FFMA R3, R6, R6, R3 ;  /* 0x0000000606037223 */ /* 0x000fe20000000003 */
[----:B------:R-:W-:Y:S01]  /*0340*/  FMUL R7, R7, 48 ;  /* 0x4240000007077820 */ /* 0x000fe20000400000 */
[----:B------:R-:W-:Y:S01]  /*0350*/  FMUL R4, R4, 48 ;  /* 0x4240000004047820 */ /* 0x000fe20000400000 */
[----:B------:R-:W-:Y:S01]  /*0360*/  FMUL R6, R11, R11 ;  /* 0x0000000b0b067220 */ /* 0x000fe20000400000 */
[----:B------:R-:W-:Y:S01]  /*0370*/  FMUL R5, R8, R8 ;  /* 0x0000000808057220 */ /* 0x000fe20000400000 */
[----:B------:R-:W-:-:S02]  /*0380*/  FSEL R15, R15, -RZ, !P0 ;  /* 0x800000ff0f0f7208 */ /* 0x000fc40004000000 */
[----:B------:R-:W-:Y:S01]  /*0390*/  FSEL R14, R14, -RZ, !P0 ;  /* 0x800000ff0e0e7208 */ /* 0x000fe20004000000 */
[----:B------:R-:W-:Y:S01]  /*03a0*/  FFMA R6, R7, R7, R6 ;  /* 0x0000000707067223 */ /* 0x000fe20000000006 */
[----:B------:R-:W-:Y:S01]  /*03b0*/  FSEL R13, R13, -RZ, !P0 ;  /* 0x800000ff0d0d7208 */ /* 0x000fe20004000000 */
[----:B------:R-:W-:Y:S01]  /*03c0*/  FFMA R5, R4, R4, R5 ;  /* 0x0000000404057223 */ /* 0x000fe20000000005 */
[----:B------:R-:W-:Y:S01]  /*03d0*/  FSEL R12, R12, -RZ, !P0 ;  /* 0x800000ff0c0c7208 */ /* 0x000fe20004000000 */
[----:B------:R-:W-:Y:S01]  /*03e0*/  FADD R7, R6, R15 ;  /* 0x0000000f06077221 */ /* 0x000fe20000000000 */
[----:B------:R-:W-:Y:S01]  /*03f0*/  FADD R3, R3, R14 ;  /* 0x0000000e03037221 */ /* 0x000fe20000000000 */
[----:B------:R-:W-:Y:S02]  /*0400*/  FADD R0, R0, R13 ;  /* 0x0000000d00007221 */ /* 0x000fe40000000000 */
[----:B------:R-:W-:Y:S01]  /*0410*/  FADD R5, R5, R12 ;  /* 0x0000000c05057221 */ /* 0x000fe20000000000 */
[----:B------:R-:W-:Y:S05]  /*0420*/  BRA `(.L_x_7) ;  /* 0x0000058000007947 */ /* 0x000fea0003800000 */
.L_x_6:
[----:B------:R-:W-:Y:S01]  /*0430*/  UMOV UR42, 32@lo(assertMessage_0) ;  /* 0x00000000002a7882 */ /* 0x000fe20000000000 */
[----:B------:R-:W-:Y:S01]  /*0440*/  MOV R8, 0x764 ;  /* 0x0000076400087802 */ /* 0x000fe20000000f00 */
[----:B------:R-:W-:Y:S01]  /*0450*/  UMOV UR43, 32@hi(assertMessage_0) ;  /* 0x00000000002b7882 */ /* 0x000fe20000000000 */
[----:B------:R-:W-:Y:S01]  /*0460*/  MOV R12, 0x1 ;  /* 0x00000001000c7802 */ /* 0x000fe20000000f00 */
[----:B------:R-:W-:Y:S01]  /*0470*/  UMOV UR40, 32@lo(assertFile_0) ;  /* 0x0000000000287882 */ /* 0x000fe20000000000 */
[----:B------:R-:W-:Y:S01]  /*0480*/  MOV R13, RZ ;  /* 0x000000ff000d7202 */ /* 0x000fe20000000f00 */
[----:B------:R-:W-:Y:S01]  /*0490*/  UMOV UR41, 32@hi(assertFile_0) ;  /* 0x0000000000297882 */ /* 0x000fe20000000000 */
[----:B------:R-:W-:Y:S01]  /*04a0*/  IMAD.U32 R4, RZ, RZ, UR42 ;  /* 0x0000002aff047e24 */ /* 0x000fe2000f8e00ff */
[----:B------:R-:W-:Y:S01]  /*04b0*/  UMOV UR38, 32@lo(assertFunc_0) ;  /* 0x0000000000267882 */ /* 0x000fe20000000000 */
[----:B------:R-:W-:Y:S01]  /*04c0*/  MOV R5, UR43 ;  /* 0x0000002b00057c02 */ /* 0x000fe20008000f00 */
[----:B------:R-:W-:Y:S01]  /*04d0*/  UMOV UR39, 32@hi(assertFunc_0) ;  /* 0x0000000000277882 */ /* 0x000fe20000000000 */
[----:B------:R-:W-:-:S02]  /*04e0*/  MOV R6, UR40 ;  /* 0x0000002800067c02 */ /* 0x000fc40008000f00 */
[----:B------:R-:W-:Y:S02]  /*04f0*/  MOV R7, UR41 ;  /* 0x0000002900077c02 */ /* 0x000fe40008000f00 */
[----:B------:R-:W-:Y:S02]  /*0500*/  MOV R10, UR38 ;  /* 0x00000026000a7c02 */ /* 0x000fe40008000f00 */
[----:B------:R-:W-:Y:S02]  /*0510*/  MOV R11, UR39 ;  /* 0x00000027000b7c02 */ /* 0x000fe40008000f00 */
[----:B------:R-:W-:Y:S02]  /*0520*/  MOV R20, 32@lo((triton__0d1d2d3d4de5de + .L_x_0@srel)) ;  /* 0x0000000000147802 */ /* 0x000fe40000000f00 */
[----:B------:R-:W-:-:S04]  /*0530*/  MOV R21, 32@hi((triton__0d1d2d3d4de5de + .L_x_0@srel)) ;  /* 0x0000000000157802 */ /* 0x000fc80000000f00 */
[----:B------:R-:W-:Y:S05]  /*0540*/  CALL.ABS.NOINC `(__assertfail) ;  /* 0x0000000000007943 */ /* 0x000fea0003c00000 */
.L_x_0:
[----:B------:R-:W-:Y:S01]  /*0550*/  MOV R23, R17 ;  /* 0x0000001100177202 */ /* 0x000fe20000000f00 */
[----:B------:R-:W-:-:S04]  /*0560*/  IMAD.MOV.U32 R22, RZ, RZ, R36 ;  /* 0x000000ffff167224 */ /* 0x000fc800078e0024 */
[----:B------:R-:W-:-:S05]  /*0570*/  IMAD.WIDE.U32 R22, R24, 0x4, R22 ;  /* 0x0000000418167825 */ /* 0x000fca00078e0016 */
[----:B------:R0:W5:Y:S01]  /*0580*/  LDG.E.EL.128 R28, [R22.64] ;  /* 0x00000024161c7981 */ /* 0x000162000c2e1d00 */
[----:B------:R-:W-:Y:S01]  /*0590*/  MOV R4, UR42 ;  /* 0x0000002a00047c02 */ /* 0x000fe20008000f00 */
[----:B------:R-:W-:Y:S01]  /*05a0*/  IMAD.MOV.U32 R8, RZ, RZ, 0x764 ;  /* 0x00000764ff087424 */ /* 0x000fe200078e00ff */
[----:B------:R-:W-:Y:S02]  /*05b0*/  MOV R5, UR43 ;  /* 0x0000002b00057c02 */ /* 0x000fe40008000f00 */
[----:B------:R-:W-:Y:S02]  /*05c0*/  MOV R6, UR40 ;  /* 0x0000002800067c02 */ /* 0x000fe40008000f00 */
[----:B------:R-:W-:Y:S02]  /*05d0*/  MOV R7, UR41 ;  /* 0x0000002900077c02 */ /* 0x000fe40008000f00 */
[----:B------:R-:W-:Y:S02]  /*05e0*/  MOV R10, UR38 ;  /* 0x00000026000a7c02 */ /* 0x000fe40008000f00 */
[----:B------:R-:W-:-:S02]  /*05f0*/  MOV R11, UR39 ;  /* 0x00000027000b7c02 */ /* 0x000fc40008000f00 */
[----:B------:R-:W-:Y:S02]  /*0600*/  MOV R12, 0x1 ;  /* 0x00000001000c7802 */ /* 0x000fe40000000f00 */
[----:B------:R-:W-:Y:S02]  /*0610*/  MOV R13, RZ ;  /* 0x000000ff000d7202 */ /* 0x000fe40000000f00 */
[----:B------:R-:W-:Y:S02]  /*0620*/  MOV R20, 32@lo((triton__0d1d2d3d4de5de + .L_x_1@srel)) ;  /* 0x0000000000147802 */ /* 0x000fe40000000f00 */
[----:B------:R-:W-:-:S04]  /*0630*/  MOV R21, 32@hi((triton__0d1d2d3d4de5de + .L_x_1@srel)) ;  /* 0x0000000000157802 */ /* 0x000fc80000000f00 */
[----:B0----5:R-:W-:Y:S05]  /*0640*/  CALL.ABS.NOINC `(__assertfail) ;  /* 0x0000000000007943 */ /* 0x021fea0003c00000 */
.L_x_1:
[----:B------:R0:W5:Y:S01]  /*0650*/  LDG.E.EL.128 R24, [R22.64+0x1000] ;  /* 0x0010002416187981 */ /* 0x000162000c2e1d00 */
[----:B------:R-:W-:Y:S01]  /*0660*/  ISETP.GE.U32.AND P0, PT, R18, 0x900, PT ;  /* 0x000009001200780c */ /* 0x000fe20003f06070 */
[----:B------:R-:W-:Y:S01]  /*0670*/  IMAD.U32 R5, RZ, RZ, UR43 ;  /* 0x0000002bff057e24 */ /* 0x000fe2000f8e00ff */
[----:B------:R-:W-:Y:S01]  /*0680*/  MOV R4, UR42 ;  /* 0x0000002a00047c02 */ /* 0x000fe20008000f00 */
[----:B------:R-:W-:Y:S01]  /*0690*/  IMAD.MOV.U32 R12, RZ, RZ, 0x1 ;  /* 0x00000001ff0c7424 */ /* 0x000fe200078e00ff */
[----:B------:R-:W-:-:S02]  /*06a0*/  MOV R6, UR40 ;  /* 0x0000002800067c02 */ /* 0x000fc40008000f00 */
[----:B------:R-:W-:Y:S02]  /*06b0*/  MOV R7, UR41 ;  /* 0x0000002900077c02 */ /* 0x000fe40008000f00 */
[----:B------:R-:W-:Y:S02]  /*06c0*/  MOV R8, 0x764 ;  /* 0x0000076400087802 */ /* 0x000fe40000000f00 */
[----:B------:R-:W-:Y:S02]  /*06d0*/  MOV R10, UR38 ;  /* 0x00000026000a7c02 */ /* 0x000fe40008000f00 */
[----:B------:R-:W-:Y:S02]  /*06e0*/  MOV R11, UR39 ;  /* 0x00000027000b7c02 */ /* 0x000fe40008000f00 */
[----:B------:R-:W-:Y:S02]  /*06f0*/  MOV R13, RZ ;  /* 0x000000ff000d7202 */ /* 0x000fe40000000f00 */
[----:B------:R-:W-:-:S02]  /*0700*/  MOV R20, 32@lo((triton__0d1d2d3d4de5de + .L_x_2@srel)) ;  /* 0x0000000000147802 */ /* 0x000fc40000000f00 */
[----:B------:R-:W-:-:S04]  /*0710*/  MOV R21, 32@hi((triton__0d1d2d3d4de5de + .L_x_2@srel)) ;  /* 0x0000000000157802 */ /* 0x000fc80000000f00 */
[----:B0----5:R-:W-:Y:S05]  /*0720*/  CALL.ABS.NOINC `(__assertfail) ;  /* 0x0000000000007943 */ /* 0x021fea0003c00000 */
.L_x_2:
[----:B------:R-:W-:Y:S01]  /*0730*/  ISETP.GE.U32.AND P6, PT, R18, 0x900, PT ;  /* 0x000009001200780c */ /* 0x000fe20003fc6070 */
[----:B------:R-:W-:Y:S01]  /*0740*/  CS2R R4, SRZ ;  /* 0x0000000000047805 */ /* 0x000fe2000001ff00 */
[----:B------:R-:W-:-:S11]  /*0750*/  CS2R R6, SRZ ;  /* 0x0000000000067805 */ /* 0x000fd6000001ff00 */
[----:B------:R-:W2:Y:S01]  /*0760*/  @!P6 LDG.E.EL.128 R4, [R22.64+0x2000] ;  /* 0x002000241604e981 */ /* 0x000ea2000c2e1d00 */
[----:B------:R-:W-:Y:S01]  /*0770*/  FMUL R25, R25, 48 ;  /* 0x4240000019197820 */ /* 0x000fe20000400000 */
[----:B------:R-:W-:Y:S01]  /*0780*/  FMUL R26, R26, 48 ;  /* 0x424000001a1a7820 */ /* 0x000fe20000400000 */
[----:B------:R-:W-:Y:S01]  /*0790*/  FMUL R27, R27, 48 ;  /* 0x424000001b1b7820 */ /* 0x000fe20000400000 */
[----:B------:R-:W-:Y:S01]  /*07a0*/  FMUL R24, R24, 48 ;  /* 0x4240000018187820 */ /* 0x000fe20000400000 */
[----:B------:R-:W-:Y:S01]  /*07b0*/  FMUL R31, R31, 48 ;  /* 0x424000001f1f7820 */ /* 0x000fe20000400000 */
[----:B------:R-:W-:Y:S01]  /*07c0*/  FMUL R30, R30, 48 ;  /* 0x424000001e1e7820 */ /* 0x000fe20000400000 */
[----:B------:R-:W-:Y:S01]  /*07d0*/  FMUL R29, R29, 48 ;  /* 0x424000001d1d7820 */ /* 0x000fe20000400000 */
[----:B------:R-:W-:Y:S01]  /*07e0*/  FMUL R28, R28, 48 ;  /* 0x424000001c1c7820 */ /* 0x000fe20000400000 */
[----:B------:R-:W-:Y:S01]  /*07f0*/  FMUL R0, R25, R25 ;  /* 0x0000001919007220 */ /* 0x000fe20000400000 */
[----:B------:R-:W-:Y:S01]  /*0800*/  FMUL R3, R26, R26 ;  /* 0x0000001a1a037220 */ /* 0x000fe20000400000 */
[----:B------:R-:W-:-:S02]  /*0810*/  FMUL R8, R27, R27 ;  /* 0x0000001b1b087220 */ /* 0x000fc40000400000 */
[----:B------:R-:W-:Y:S01]  /*0820*/  FFMA R0, R29, R29, R0 ;  /* 0x0000001d1d007223 */ /* 0x000fe20000000000 */
[----:B------:R-:W-:Y:S01]  /*0830*/  FFMA R3, R30, R30, R3 ;  /* 0x0000001e1e037223 */ /* 0x000fe20000000003 */
[----:B------:R-:W-:Y:S01]  /*0840*/  FFMA R8, R31, R31, R8 ;  /* 0x0000001f1f087223 */ /* 0x000fe20000000008 */
[----:B--2---:R-:W-:Y:S02]  /*0850*/  SEL R7, R7, RZ, !P6 ;  /* 0x000000ff07077207 */ /* 0x004fe40007000000 */
[----:B------:R-:W-:Y:S02]  /*0860*/  SEL R6, R6, RZ, !P6 ;  /* 0x000000ff06067207 */ /* 0x000fe40007000000 */
[----:B------:R-:W-:Y:S01]  /*0870*/  SEL R5, R5, RZ, !P6 ;  /* 0x000000ff05057207 */ /* 0x000fe20007000000 */
[----:B------:R-:W-:Y:S01]  /*0880*/  FMUL R7, R7, 48 ;  /* 0x4240000007077820 */ /* 0x000fe20000400000 */
[----:B------:R-:W-:Y:S01]  /*0890*/  SEL R4, R4, RZ, !P6 ;  /* 0x000000ff04047207 */ /* 0x000fe20007000000 */
[----:B------:R-:W-:-:S02]  /*08a0*/  FMUL R6, R6, 48 ;  /* 0x4240000006067820 */ /* 0x000fc40000400000 */
[----:B------:R-:W-:Y:S01]  /*08b0*/  FMUL R5, R5, 48 ;  /* 0x4240000005057820 */ /* 0x000fe20000400000 */
[----:B------:R-:W-:Y:S01]  /*08c0*/  FMUL R7, R7, R7 ;  /* 0x0000000707077220 */ /* 0x000fe20000400000 */
[----:B------:R-:W-:Y:S01]  /*08d0*/  FMUL R4, R4, 48 ;  /* 0x4240000004047820 */ /* 0x000fe20000400000 */
[----:B------:R-:W-:Y:S01]  /*08e0*/  FMUL R6, R6, R6 ;  /* 0x0000000606067220 */ /* 0x000fe20000400000 */
[----:B------:R-:W-:Y:S01]  /*08f0*/  FMUL R9, R5, R5 ;  /* 0x0000000505097220 */ /* 0x000fe20000400000 */
[----:B------:R-:W-:Y:S01]  /*0900*/  FMUL R5, R24, R24 ;  /* 0x0000001818057220 */ /* 0x000fe20000400000 */
[----:B------:R-:W-:Y:S01]  /*0910*/  FMUL R4, R4, R4 ;  /* 0x0000000404047220 */ /* 0x000fe20000400000 */
[----:B------:R-:W-:Y:S02]  /*0920*/  FSEL R7, R7, -RZ, !P6 ;  /* 0x800000ff07077208 */ /* 0x000fe40007000000 */
[----:B------:R-:W-:Y:S01]  /*0930*/  FSEL R6, R6, -RZ, !P6 ;  /* 0x800000ff06067208 */ /* 0x000fe20007000000 */
[----:B------:R-:W-:Y:S01]  /*0940*/  FFMA R5, R28, R28, R5 ;  /* 0x0000001c1c057223 */ /* 0x000fe20000000005 */
[----:B------:R-:W-:Y:S01]  /*0950*/  FSEL R9, R9, -RZ, !P6 ;  /* 0x800000ff09097208 */ /* 0x000fe20007000000 */
[----:B------:R-:W-:Y:S01]  /*0960*/  FADD R7, R8, R7 ;  /* 0x0000000708077221 */ /* 0x000fe20000000000 */
[----:B------:R-:W-:Y:S01]  /*0970*/  FSEL R4, R4, -RZ, !P6 ;  /* 0x800000ff04047208 */ /* 0x000fe20007000000 */
[----:B------:R-:W-:-:S02]  /*0980*/  FADD R3, R3, R6 ;  /* 0x0000000603037221 */ /* 0x000fc40000000000 */
[----:B------:R-:W-:Y:S02]  /*0990*/  FADD R0, R0, R9 ;  /* 0x0000000900007221 */ /* 0x000fe40000000000 */
[----:B------:R-:W-:-:S04]  /*09a0*/  FADD R5, R5, R4 ;  /* 0x0000000405057221 */ /* 0x000fc80000000000 */
.L_x_7:
[----:B------:R-:W-:Y:S01]  /*09b0*/  FADD R0, R5, R0 ;  /* 0x0000000005007221 */ /* 0x000fe20000000000 */
[----:B------:R-:W-:-:S03]  /*09c0*/  ISETP.GE.U32.AND P0, PT, R2, 0x46600, PT ;  /* 0x000466000200780c */ /* 0x000fc60003f06070 */
[----:B------:R-:W-:Y:S01]  /*09d0*/  FADD R0, R0, R3 ;  /* 0x0000000300007221 */ /* 0x000fe20000000000 */
[----:B------:R-:W-:-:S03]  /*09e0*/  ISETP.GE.U32.AND.EX P0, PT, R19, RZ, PT, P0 ;  /* 0x000000ff1300720c */ /* 0x000fc60003f06100 */
[----:B------:R-:W-:Y:S01]  /*09f0*/  FADD R9, R0, R7 ;  /* 0x0000000700097221 */ /* 0x000fe20000000000 */
[----:B------:R-:W-:Y:S01]  /*0a00*/  P2R R19, PR, RZ, 0x1 ;  /* 0x00000001ff137803 */ /* 0x000fe20000000000 */
[----:B------:R-:W-:Y:S05]  /*0a10*/  BRA.DIV ~URZ, `(.L_x_8) ;  /* 0x00000b927f007947 */ /* 0x000fea000b800000 */
[----:B------:R-:W0:Y:S02]  /*0a20*/  SHFL.BFLY PT, R0, R9, 0x10, 0x1f ;  /* 0x0e001f0009007f89 */ /* 0x000e2400000e0000 */
[----:B0-----:R-:W-:-:S05]  /*0a30*/  FADD R0, R9, R0 ;  /* 0x0000000009007221 */ /* 0x001fca0000000000 */
[----:B------:R-:W0:Y:S02]  /*0a40*/  SHFL.BFLY PT, R3, R0, 0x8, 0x1f ;  /* 0x0d001f0000037f89 */ /* 0x000e2400000e0000 */
[----:B0-----:R-:W-:-:S05]  /*0a50*/  FADD R3, R0, R3 ;  /* 0x0000000300037221 */ /* 0x001fca0000000000 */
[----:B------:R-:W0:Y:S02]  /*0a60*/  SHFL.BFLY PT, R2, R3, 0x4, 0x1f ;  /* 0x0c801f0003027f89 */ /* 0x000e2400000e0000 */
[----:B0-----:R-:W-:-:S05]  /*0a70*/  FADD R2, R3, R2 ;  /* 0x0000000203027221 */ /* 0x001fca0000000000 */
[----:B------:R-:W0:Y:S02]  /*0a80*/  SHFL.BFLY PT, R5, R2, 0x2, 0x1f ;  /* 0x0c401f0002057f89 */ /* 0x000e2400000e0000 */
[----:B0-----:R-:W-:-:S05]  /*0a90*/  FADD R5, R2, R5 ;  /* 0x0000000502057221 */ /* 0x001fca0000000000 */
[----:B------:R0:W1:Y:S02]  /*0aa0*/  SHFL.BFLY PT, R4, R5, 0x1, 0x1f ;  /* 0x0c201f0005047f89 */ /* 0x00006400000e0000 */
.L_x_11:
[----:B------:R-:W2:Y:S01]  /*0ab0*/  S2R R6, SR_TID.X ;  /* 0x0000000000067919 */ /* 0x000ea20000002100 */
[----:B-1----:R-:W-:Y:S01]  /*0ac0*/  FADD R4, R4, R5 ;  /* 0x0000000504047221 */ /* 0x002fe20000000000 */
[----:B------:R-:W-:Y:S01]  /*0ad0*/  WARPSYNC 0xffffffff ;  /* 0xffffffff00007948 */ /* 0x000fe20003800000 */
[----:B--2---:R-:W-:Y:S02]  /*0ae0*/  LOP3.LUT P0, RZ, R6, 0x1f, RZ, 0xc0, !PT ;  /* 0x0000001f06ff7812 */ /* 0x004fe4000780c0ff */
[----:B------:R-:W-:-:S04]  /*0af0*/  SHF.R.U32.HI R3, RZ, 0x5, R6 ;  /* 0x00000005ff037819 */ /* 0x000fc80000011606 */
[----:B------:R-:W-:-:S07]  /*0b00*/  SGXT.U32 R3, R3, 0x3 ;  /* 0x000000030303781a */ /* 0x000fce0000000000 */
[----:B------:R1:W-:Y:S02]  /*0b10*/  @!P0 STS [R3.X4], R4 ;  /* 0x0000000403008388 */ /* 0x0003e40000004800 */
[C---:B------:R-:W-:Y:S01]  /*0b20*/  ISETP.GE.AND P0, PT, R6.reuse, 0x8, PT ;  /* 0x000000080600780c */ /* 0x040fe20003f06270 */
[----:B------:R-:W-:Y:S06]  /*0b30*/  BAR.SYNC 0x0 ;  /* 0x0000000000007b1d */ /* 0x000fec0000000000 */
[----:B------:R-:W-:Y:S02]  /*0b40*/  SHF.L.U32 R30, R6, 0x2, RZ ;  /* 0x00000002061e7819 */ /* 0x000fe400000006ff */
[----:B------:R-:W-:Y:S02]  /*0b50*/  ISETP.NE.AND P2, PT, R19, RZ, PT ;  /* 0x000000ff1300720c */ /* 0x000fe40003f45270 */
[----:B------:R-:W-:-:S02]  /*0b60*/  LOP3.LUT R30, R30, 0x3fc, RZ, 0xc0, !PT ;  /* 0x000003fc1e1e7812 */ /* 0x000fc400078ec0ff */
[----:B0-----:R-:W0:Y:S01]  /*0b70*/  @!P0 LDS R0, [R6.X4] ;  /* 0x0000000006008984 */ /* 0x001e220000004800 */
[----:B------:R-:W-:Y:S02]  /*0b80*/  LOP3.LUT P0, RZ, R6, 0x7, RZ, 0xc0, !PT ;  /* 0x0000000706ff7812 */ /* 0x000fe4000780c0ff */
[----:B------:R-:W-:Y:S02]  /*0b90*/  SHF.L.U32 R22, R30, 0x2, RZ ;  /* 0x000000021e167819 */ /* 0x000fe400000006ff */
[----:B------:R-:W-:Y:S02]  /*0ba0*/  ISETP.LT.AND P0, PT, R6, 0x8, !P0 ;  /* 0x000000080600780c */ /* 0x000fe40004701270 */
[----:B------:R-:W-:-:S05]  /*0bb0*/  IADD3 R24, P1, R22, c[0x0][0x170], RZ ;  /* 0x00005c0016187a10 */ /* 0x000fca0007f3e0ff */
[----:B------:R-:W-:Y:S01]  /*0bc0*/  IMAD.X R25, RZ, RZ, c[0x0][0x174], P1 ;  /* 0x00005d00ff197624 */ /* 0x000fe200008e06ff */
[----:B01----:R-:W0:Y:S02]  /*0bd0*/  SHFL.BFLY PT, R3, R0, 0x4, 0x1f ;  /* 0x0c801f0000037f89 */ /* 0x003e2400000e0000 */
[----:B0-----:R-:W-:-:S05]  /*0be0*/  FADD R3, R0, R3 ;  /* 0x0000000300037221 */ /* 0x001fca0000000000 */
[----:B------:R-:W0:Y:S02]  /*0bf0*/  SHFL.BFLY PT, R2, R3, 0x2, 0x1f ;  /* 0x0c401f0003027f89 */ /* 0x000e2400000e0000 */
[----:B0-----:R-:W-:-:S05]  /*0c00*/  FADD R2, R3, R2 ;  /* 0x0000000203027221 */ /* 0x001fca0000000000 */
[----:B------:R-:W0:Y:S02]  /*0c10*/  SHFL.BFLY PT, R5, R2, 0x1, 0x1f ;  /* 0x0c201f0002057f89 */ /* 0x000e2400000e0000 */
[----:B0-----:R-:W-:-:S05]  /*0c20*/  FADD R5, R2, R5 ;  /* 0x0000000502057221 */ /* 0x001fca0000000000 */
[----:B------:R-:W-:Y:S04]  /*0c30*/  @P0 STS [R6.X4], R5 ;  /* 0x0000000506000388 */ /* 0x000fe80000004800 */
[----:B------:R-:W-:Y:S06]  /*0c40*/  BAR.SYNC 0x0 ;  /* 0x0000000000007b1d */ /* 0x000fec0000000000 */
[----:B------:R-:W5:Y:S01]  /*0c50*/  LDG.E.EL.128 R24, [R24.64] ;  /* 0x0000002418187981 */ /* 0x000f62000c2e1d00 */
[----:B------:R-:W-:Y:S01]  /*0c60*/  MOV R3, 0x39e38e39 ;  /* 0x39e38e3900037802 */ /* 0x000fe20000000f00 */
[----:B------:R-:W-:-:S02]  /*0c70*/  UMOV UR42, 32@lo(assertMessage_1) ;  /* 0x00000000002a7882 */ /* 0x000fc40000000000 */
[----:B------:R-:W0:Y:S01]  /*0c80*/  LDS R0, [RZ] ;  /* 0x00000000ff007984 */ /* 0x000e220000000800 */
[----:B------:R-:W-:Y:S02]  /*0c90*/  UMOV UR43, 32@hi(assertMessage_1) ;  /* 0x00000000002b7882 */ /* 0x000fe40000000000 */
[----:B------:R-:W-:Y:S02]  /*0ca0*/  UMOV UR40, 32@lo(assertFile_1) ;  /* 0x0000000000287882 */ /* 0x000fe40000000000 */
[----:B------:R-:W-:Y:S02]  /*0cb0*/  UMOV UR41, 32@hi(assertFile_1) ;  /* 0x0000000000297882 */ /* 0x000fe40000000000 */
[----:B------:R-:W-:Y:S02]  /*0cc0*/  UMOV UR38, 32@lo(assertFunc_1) ;  /* 0x0000000000267882 */ /* 0x000fe40000000000 */
[----:B------:R-:W-:Y:S01]  /*0cd0*/  UMOV UR39, 32@hi(assertFunc_1) ;  /* 0x0000000000277882 */ /* 0x000fe20000000000 */
[----:B0-----:R-:W-:Y:S01]  /*0ce0*/  FFMA R2, R0, R3, 9.9999997473787516356e-06 ;  /* 0x3727c5ac00027423 */ /* 0x001fe20000000003 */
[----:B------:R-:W-:Y:S05]  /*0cf0*/  @!P2 BRA `(.L_x_3) ;  /* 0x000000c00000a947 */ /* 0x000fea0003800000 */
[----:B------:R-:W-:Y:S01]  /*0d00*/  MOV R4, UR42 ;  /* 0x0000002a00047c02 */ /* 0x000fe20008000f00 */
[----:B------:R-:W-:Y:S01]  /*0d10*/  IMAD.MOV.U32 R8, RZ, RZ, 0x764 ;  /* 0x00000764ff087424 */ /* 0x000fe200078e00ff */
[----:B------:R-:W-:-:S02]  /*0d20*/  MOV R5, UR43 ;  /* 0x0000002b00057c02 */ /* 0x000fc40008000f00 */
[----:B------:R-:W-:Y:S02]  /*0d30*/  MOV R6, UR40 ;  /* 0x0000002800067c02 */ /* 0x000fe40008000f00 */
[----:B------:R-:W-:Y:S02]  /*0d40*/  MOV R7, UR41 ;  /* 0x0000002900077c02 */ /* 0x000fe40008000f00 */
[----:B------:R-:W-:Y:S02]  /*0d50*/  MOV R10, UR38 ;  /* 0x00000026000a7c02 */ /* 0x000fe40008000f00 */
[----:B------:R-:W-:Y:S02]  /*0d60*/  MOV R11, UR39 ;  /* 0x00000027000b7c02 */ /* 0x000fe40008000f00 */
[----:B------:R-:W-:Y:S02]  /*0d70*/  MOV R12, 0x1 ;  /* 0x00000001000c7802 */ /* 0x000fe40000000f00 */
[----:B------:R-:W-:-:S02]  /*0d80*/  MOV R13, RZ ;  /* 0x000000ff000d7202 */ /* 0x000fc40000000f00 */
[----:B------:R-:W-:Y:S02]  /*0d90*/  MOV R20, 32@lo((triton__0d1d2d3d4de5de + .L_x_3@srel)) ;  /* 0x0000000000147802 */ /* 0x000fe40000000f00 */
[----:B------:R-:W-:-:S04]  /*0da0*/  MOV R21, 32@hi((triton__0d1d2d3d4de5de + .L_x_3@srel)) ;  /* 0x0000000000157802 */ /* 0x000fc80000000f00 */
[----:B-----5:R-:W-:Y:S05]  /*0db0*/  CALL.ABS.NOINC `(__assertfail) ;  /* 0x0000000000007943 */ /* 0x020fea0003c00000 */
.L_x_3:
[----:B------:R-:W-:Y:S02]  /*0dc0*/  IADD3 R4, P0, R22, R36, RZ ;  /* 0x0000002416047210 */ /* 0x000fe40007f1e0ff */
[----:B------:R-:W-:Y:S02]  /*0dd0*/  ISETP.NE.AND P6, PT, R19, RZ, PT ;  /* 0x000000ff1300720c */ /* 0x000fe40003fc5270 */
[----:B------:R-:W-:-:S06]  /*0de0*/  IADD3.X R5, RZ, R17, RZ, P0, !PT ;  /* 0x00000011ff057210 */ /* 0x000fcc00007fe4ff */
[----:B------:R-:W2:Y:S01]  /*0df0*/  LDG.E.EF.128 R4, [R4.64] ;  /* 0x0000002404047981 */ /* 0x000ea2000c0e1d00 */
[----:B------:R-:W0:Y:S01]  /*0e00*/  MUFU.RSQ R2, R2 ;  /* 0x0000000200027308 */ /* 0x000e220000001400 */
[----:B-----5:R-:W-:Y:S01]  /*0e10*/  FADD R24, R24, 1 ;  /* 0x3f80000018187421 */ /* 0x020fe20000000000 */
[----:B------:R-:W-:Y:S01]  /*0e20*/  FADD R0, R25, 1 ;  /* 0x3f80000019007421 */ /* 0x000fe20000000000 */
[----:B------:R-:W1:Y:S01]  /*0e30*/  S2R R29, SR_CTAID.X ;  /* 0x00000000001d7919 */ /* 0x000e620000002500 */
[----:B------:R-:W-:Y:S01]  /*0e40*/  FADD R26, R26, 1 ;  /* 0x3f8000001a1a7421 */ /* 0x000fe20000000000 */
[----:B------:R-:W-:Y:S01]  /*0e50*/  FADD R8, R27, 1 ;  /* 0x3f8000001b087421 */ /* 0x000fe20000000000 */
[----:B------:R-:W-:-:S05]  /*0e60*/  MOV R22, 0x4 ;  /* 0x0000000400167802 */ /* 0x000fca0000000f00 */
[----:B------:R-:W-:Y:S01]  /*0e70*/  IMAD.WIDE.U32 R22, R30, R22, c[0x0][0x170] ;  /* 0x00005c001e167625 */ /* 0x000fe200078e0016 */
[----:B--2---:R-:W-:Y:S01]  /*0e80*/  FMUL R3, R4, 48 ;  /* 0x4240000004037820 */ /* 0x004fe20000400000 */
[----:B------:R-:W-:Y:S01]  /*0e90*/  FMUL R9, R5, 48 ;  /* 0x4240000005097820 */ /* 0x000fe20000400000 */
[----:B------:R-:W-:Y:S01]  /*0ea0*/  FMUL R11, R6, 48 ;  /* 0x42400000060b7820 */ /* 0x000fe20000400000 */
[----:B------:R-:W-:Y:S01]  /*0eb0*/  FMUL R7, R7, 48 ;  /* 0x4240000007077820 */ /* 0x000fe20000400000 */
[-C--:B0-----:R-:W-:Y:S01]  /*0ec0*/  FMUL R3, R3, R2.reuse ;  /* 0x0000000203037220 */ /* 0x081fe20000400000 */
[-C--:B------:R-:W-:Y:S01]  /*0ed0*/  FMUL R9, R9, R2.reuse ;  /* 0x0000000209097220 */ /* 0x080fe20000400000 */
[-C--:B------:R-:W-:Y:S01]  /*0ee0*/  FMUL R11, R11, R2.reuse ;  /* 0x000000020b0b7220 */ /* 0x080fe20000400000 */
[----:B------:R-:W-:Y:S01]  /*0ef0*/  FMUL R7, R7, R2 ;  /* 0x0000000207077220 */ /* 0x000fe20000400000 */
[----:B------:R-:W-:Y:S01]  /*0f00*/  FMUL R3, R3, R24 ;  /* 0x0000001803037220 */ /* 0x000fe20000400000 */
[----:B------:R-:W-:Y:S01]  /*0f10*/  FMUL R0, R9, R0 ;  /* 0x0000000009007220 */ /* 0x000fe20000400000 */
[----:B------:R-:W-:Y:S01]  /*0f20*/  FMUL R11, R11, R26 ;  /* 0x0000001a0b0b7220 */ /* 0x000fe20000400000 */
[----:B------:R-:W-:Y:S01]  /*0f30*/  FMUL R8, R7, R8 ;  /* 0x0000000807087220 */ /* 0x000fe20000400000 */
[----:B-1----:R-:W-:-:S02]  /*0f40*/  IMAD R4, R29, 0x900, R30 ;  /* 0x000009001d047824 */ /* 0x002fc400078e021e */
[----:B------:R-:W-:Y:S01]  /*0f50*/  IMAD.MOV.U32 R5, RZ, RZ, 0x2 ;  /* 0x00000002ff057424 */ /* 0x000fe200078e00ff */
[----:B------:R-:W-:Y:S02]  /*0f60*/  F2FP.BF16.PACK_AB R10, R0, R3 ;  /* 0x00000003000a723e */ /* 0x000fe400000010ff */
[----:B------:R-:W-:Y:S01]  /*0f70*/  F2FP.BF16.PACK_AB R11, R8, R11 ;  /* 0x0000000b080b723e */ /* 0x000fe200000010ff */
[----:B------:R-:W-:-:S05]  /*0f80*/  IMAD.WIDE R4, R4, R5, c[0x0][0x178] ;  /* 0x00005e0004047625 */ /* 0x000fca00078e0205 */
[----:B------:R0:W-:Y:S04]  /*0f90*/  STG.E.64 [R4.64], R10 ;  /* 0x0000000a04007986 */ /* 0x0001e8000c101b24 */
[----:B------:R0:W5:Y:S01]  /*0fa0*/  LDG.E.EL.128 R24, [R22.64+0x1000] ;  /* 0x0010002416187981 */ /* 0x000162000c2e1d00 */
[----:B------:R-:W-:Y:S01]  /*0fb0*/  LOP3.LUT R28, R30, 0x400, RZ, 0xfc, !PT ;  /* 0x000004001e1c7812 */ /* 0x000fe200078efcff */
[----:B------:R-:W-:Y:S05]  /*0fc0*/  @!P6 BRA `(.L_x_4) ;  /* 0x000000c00000e947 */ /* 0x000fea0003800000 */
[----:B0-----:R-:W-:Y:S01]  /*0fd0*/  MOV R4, UR42 ;  /* 0x0000002a00047c02 */ /* 0x001fe20008000f00 */
[----:B------:R-:W-:Y:S01]  /*0fe0*/  IMAD.MOV.U32 R8, RZ, RZ, 0x764 ;  /* 0x00000764ff087424 */ /* 0x000fe200078e00ff */
[----:B------:R-:W-:Y:S02]  /*0ff0*/  MOV R5, UR43 ;  /* 0x0000002b00057c02 */ /* 0x000fe40008000f00 */
[----:B------:R-:W-:-:S02]  /*1000*/  MOV R6, UR40 ;  /* 0x0000002800067c02 */ /* 0x000fc40008000f00 */
[----:B------:R-:W-:Y:S02]  /*1010*/  MOV R7, UR41 ;  /* 0x0000002900077c02 */ /* 0x000fe40008000f00 */
[----:B------:R-:W-:Y:S02]  /*1020*/  MOV R10, UR38 ;  /* 0x00000026000a7c02 */ /* 0x000fe40008000f00 */
[----:B------:R-:W-:Y:S02]  /*1030*/  MOV R11, UR39 ;  /* 0x00000027000b7c02 */ /* 0x000fe40008000f00 */
[----:B------:R-:W-:Y:S02]  /*1040*/  MOV R12, 0x1 ;  /* 0x00000001000c7802 */ /* 0x000fe40000000f00 */
[----:B------:R-:W-:Y:S02]  /*1050*/  MOV R13, RZ ;  /* 0x000000ff000d7202 */ /* 0x000fe40000000f00 */
[----:B------:R-:W-:-:S02]  /*1060*/  MOV R20, 32@lo((triton__0d1d2d3d4de5de + .L_x_4@srel)) ;  /* 0x0000000000147802 */ /* 0x000fc40000000f00 */
[----:B------:R-:W-:-:S04]  /*1070*/  MOV R21, 32@hi((triton__0d1d2d3d4de5de + .L_x_4@srel)) ;  /* 0x0000000000157802 */ /* 0x000fc80000000f00 */
[----:B-----5:R-:W-:Y:S05]  /*1080*/  CALL.ABS.NOINC `(__assertfail) ;  /* 0x0000000000007943 */ /* 0x020fea0003c00000 */
.L_x_4:
[----:B------:R-:W-:-:S04]  /*1090*/  LEA R16, P0, R30, R36, 0x2 ;  /* 0x000000241e107211 */ /* 0x000fc800078010ff */
[----:B------:R-:W-:-:S05]  /*10a0*/  IADD3.X R17, RZ, R17, RZ, P0, !PT ;  /* 0x00000011ff117210 */ /* 0x000fca00007fe4ff */
[----:B0-----:R-:W2:Y:S01]  /*10b0*/  LDG.E.EF.128 R4, [R16.64+0x1000] ;  /* 0x0010002410047981 */ /* 0x001ea2000c0e1d00 */
[----:B-----5:R-:W-:Y:S01]  /*10c0*/  FADD R24, R24, 1 ;  /* 0x3f80000018187421 */ /* 0x020fe20000000000 */
[----:B------:R-:W-:Y:S01]  /*10d0*/  FADD R0, R25, 1 ;  /* 0x3f80000019007421 */ /* 0x000fe20000000000 */
[----:B------:R-:W-:Y:S01]  /*10e0*/  FADD R26, R26, 1 ;  /* 0x3f8000001a1a7421 */ /* 0x000fe20000000000 */
[----:B------:R-:W-:Y:S01]  /*10f0*/  FADD R8, R27, 1 ;  /* 0x3f8000001b087421 */ /* 0x000fe20000000000 */
[----:B------:R-:W-:Y:S01]  /*1100*/  ISETP.GE.U32.AND P1, PT, R18, 0x900, PT ;  /* 0x000009001200780c */ /* 0x000fe20003f26070 */
[----:B------:R-:W-:Y:S01]  /*1110*/  BSSY B0, `(.L_x_9) ;  /* 0x0000017000007945 */ /* 0x000fe20003800000 */
[----:B--2---:R-:W-:Y:S01]  /*1120*/  FMUL R3, R4, 48 ;  /* 0x4240000004037820 */ /* 0x004fe20000400000 */
[----:B------:R-:W-:Y:S01]  /*1130*/  FMUL R5, R5, 48 ;  /* 0x4240000005057820 */ /* 0x000fe20000400000 */
[----:B------:R-:W-:Y:S01]  /*1140*/  FMUL R9, R6, 48 ;  /* 0x4240000006097820 */ /* 0x000fe20000400000 */
[----:B------:R-:W-:Y:S01]  /*1150*/  FMUL R7, R7, 48 ;  /* 0x4240000007077820 */ /* 0x000fe20000400000 */
[C---:B------:R-:W-:Y:S01]  /*1160*/  FMUL R3, R2.reuse, R3 ;  /* 0x0000000302037220 */ /* 0x040fe20000400000 */
[C---:B------:R-:W-:Y:S01]  /*1170*/  FMUL R5, R2.reuse, R5 ;  /* 0x0000000502057220 */ /* 0x040fe20000400000 */
[C---:B------:R-:W-:Y:S01]  /*1180*/  FMUL R9, R2.reuse, R9 ;  /* 0x0000000902097220 */ /* 0x040fe20000400000 */
[----:B------:R-:W-:Y:S01]  /*1190*/  FMUL R7, R2, R7 ;  /* 0x0000000702077220 */ /* 0x000fe20000400000 */
[----:B------:R-:W-:Y:S01]  /*11a0*/  FMUL R3, R3, R24 ;  /* 0x0000001803037220 */ /* 0x000fe20000400000 */
[----:B------:R-:W-:Y:S01]  /*11b0*/  FMUL R0, R5, R0 ;  /* 0x0000000005007220 */ /* 0x000fe20000400000 */
[----:B------:R-:W-:Y:S01]  /*11c0*/  FMUL R26, R9, R26 ;  /* 0x0000001a091a7220 */ /* 0x000fe20000400000 */
[----:B------:R-:W-:Y:S01]  /*11d0*/  FMUL R7, R7, R8 ;  /* 0x0000000807077220 */ /* 0x000fe20000400000 */
[----:B------:R-:W-:Y:S01]  /*11e0*/  IMAD.MOV.U32 R9, RZ, RZ, 0x2 ;  /* 0x00000002ff097424 */ /* 0x000fe200078e00ff */
[----:B------:R-:W-:Y:S01]  /*11f0*/  CS2R R4, SRZ ;  /* 0x0000000000047805 */ /* 0x000fe2000001ff00 */
[----:B------:R-:W-:Y:S01]  /*1200*/  IMAD R8, R29, 0x900, R28 ;  /* 0x000009001d087824 */ /* 0x000fe200078e021c */
[----:B------:R-:W-:-:S02]  /*1210*/  F2FP.BF16.PACK_AB R10, R0, R3 ;  /* 0x00000003000a723e */ /* 0x000fc400000010ff */
[----:B------:R-:W-:Y:S01]  /*1220*/  F2FP.BF16.PACK_AB R11, R7, R26 ;  /* 0x0000001a070b723e */ /* 0x000fe200000010ff */
[----:B------:R-:W-:Y:S01]  /*1230*/  IMAD.WIDE R8, R8, R9, c[0x0][0x178] ;  /* 0x00005e0008087625 */ /* 0x000fe200078e0209 */
[----:B------:R-:W-:-:S04]  /*1240*/  CS2R R6, SRZ ;  /* 0x0000000000067805 */ /* 0x000fc8000001ff00 */
[----:B------:R0:W-:Y:S01]  /*1250*/  STG.E.64 [R8.64], R10 ;  /* 0x0000000a08007986 */ /* 0x0001e2000c101b24 */
[----:B------:R-:W-:Y:S05]  /*1260*/  @P1 BRA `(.L_x_10) ;  /* 0x0000001000001947 */ /* 0x000fea0003800000 */
[----:B------:R1:W5:Y:S02]  /*1270*/  LDG.E.EL.128 R4, [R22.64+0x2000] ;  /* 0x0020002416047981 */ /* 0x000364000c2e1d00 */
.L_x_10:
[----:B------:R-:W-:Y:S05]  /*1280*/  BSYNC B0 ;  /* 0x0000000000007941 */ /* 0x000fea0003800000 */
.L_x_9:
[----:B------:R-:W-:Y:S02]  /*1290*/  ISETP.NE.AND P0, PT, R19, RZ, PT ;  /* 0x000000ff1300720c */ /* 0x000fe40003f05270 */
[----:B-----5:R-:W-:Y:S02]  /*12a0*/  SEL R24, R4, RZ, !P1 ;  /* 0x000000ff04187207 */ /* 0x020fe40004800000 */
[----:B-1----:R-:W-:Y:S02]  /*12b0*/  SEL R23, R5, RZ, !P1 ;  /* 0x000000ff05177207 */ /* 0x002fe40004800000 */
[----:B------:R-:W-:Y:S02]  /*12c0*/  SEL R22, R6, RZ, !P1 ;  /* 0x000000ff06167207 */ /* 0x000fe40004800000 */
[----:B------:R-:W-:-:S05]  /*12d0*/  SEL R19, R7, RZ, !P1 ;  /* 0x000000ff07137207 */ /* 0x000fca0004800000 */
[----:B------:R-:W-:Y:S05]  /*12e0*/  @!P0 BRA `(.L_x_5) ;  /* 0x000000c000008947 */ /* 0x000fea0003800000 */
[----:B------:R-:W-:Y:S01]  /*12f0*/  MOV R4, UR42 ;  /* 0x0000002a00047c02 */ /* 0x000fe20008000f00 */
[----:B0-----:R-:W-:Y:S01]  /*1300*/  IMAD.U32 R10, RZ, RZ, UR38 ;  /* 0x00000026ff0a7e24 */ /* 0x001fe2000f8e00ff */
[----:B------:R-:W-:Y:S02]  /*1310*/  MOV R5, UR43 ;  /* 0x0000002b00057c02 */ /* 0x000fe40008000f00 */
[----:B------:R-:W-:Y:S02]  /*1320*/  MOV R6, UR40 ;  /* 0x0000002800067c02 */ /* 0x000fe40008000f00 */
[----:B------:R-:W-:Y:S02]  /*1330*/  MOV R7, UR41 ;  /* 0x0000002900077c02 */ /* 0x000fe40008000f00 */
[----:B------:R-:W-:Y:S02]  /*1340*/  MOV R8, 0x764 ;  /* 0x0000076400087802 */ /* 0x000fe40000000f00 */
[----:B------:R-:W-:-:S02]  /*1350*/  MOV R11, UR39 ;  /* 0x00000027000b7c02 */ /* 0x000fc40008000f00 */
[----:B------:R-:W-:Y:S02]  /*1360*/  MOV R12, 0x1 ;  /* 0x00000001000c7802 */ /* 0x000fe40000000f00 */
[----:B------:R-:W-:Y:S02]  /*1370*/  MOV R13, RZ ;  /* 0x000000ff000d7202 */ /* 0x000fe40000000f00 */
[----:B------:R-:W-:Y:S02]  /*1380*/  MOV R20, 32@lo((triton__0d1d2d3d4de5de + .L_x_5@srel)) ;  /* 0x0000000000147802 */ /* 0x000fe40000000f00 */
[----:B------:R-:W-:-:S04]  /*1390*/  MOV R21, 32@hi((triton__0d1d2d3d4de5de + .L_x_5@srel)) ;  /* 0x0000000000157802 */ /* 0x000fc80000000f00 */
[----:B------:R-:W-:Y:S05]  /*13a0*/  CALL.ABS.NOINC `(__assertfail) ;  /* 0x0000000000007943 */ /* 0x000fea0003c00000 */
.L_x_5:
[----:B------:R-:W-:Y:S01]  /*13b0*/  ISETP.GE.U32.AND P6, PT, R18, 0x900, PT ;  /* 0x000009001200780c */ /* 0x000fe20003fc6070 */
[----:B------:R-:W-:Y:S01]  /*13c0*/  CS2R R4, SRZ ;  /* 0x0000000000047805 */ /* 0x000fe2000001ff00 */
[----:B------:R-:W-:-:S11]  /*13d0*/  CS2R R6, SRZ ;  /* 0x0000000000067805 */ /* 0x000fd6000001ff00 */
[----:B------:R-:W2:Y:S01]  /*13e0*/  @!P6 LDG.E.EF.128 R4, [R16.64+0x2000] ;  /* 0x002000241004e981 */ /* 0x000ea2000c0e1d00 */
[----:B------:R-:W-:Y:S01]  /*13f0*/  FADD R22, R22, 1 ;  /* 0x3f80000016167421 */ /* 0x000fe20000000000 */
[----:B------:R-:W-:Y:S01]  /*1400*/  FADD R24, R24, 1 ;  /* 0x3f80000018187421 */ /* 0x000fe20000000000 */
[----:B------:R-:W-:Y:S01]  /*1410*/  FADD R0, R23, 1 ;  /* 0x3f80000017007421 */ /* 0x000fe20000000000 */
[----:B------:R-:W-:Y:S01]  /*1420*/  IMAD R18, R29, 0x900, R18 ;  /* 0x000009001d127824 */ /* 0x000fe200078e0212 */
[----:B--2---:R-:W-:Y:S02]  /*1430*/  SEL R4, R4, RZ, !P6 ;  /* 0x000000ff04047207 */ /* 0x004fe40007000000 */
[----:B------:R-:W-:Y:S02]  /*1440*/  SEL R5, R5, RZ, !P6 ;  /* 0x000000ff05057207 */ /* 0x000fe40007000000 */
[----:B------:R-:W-:Y:S01]  /*1450*/  SEL R6, R6, RZ, !P6 ;  /* 0x000000ff06067207 */ /* 0x000fe20007000000 */
[----:B0-----:R-:W-:Y:S01]  /*1460*/  FMUL R9, R4, 48 ;  /* 0x4240000004097820 */ /* 0x001fe20000400000 */
[----:B------:R-:W-:Y:S01]  /*1470*/  SEL R7, R7, RZ, !P6 ;  /* 0x000000ff07077207 */ /* 0x000fe20007000000 */
[----:B------:R-:W-:-:S02]  /*1480*/  FMUL R5, R5, 48 ;  /* 0x4240000005057820 */ /* 0x000fc40000400000 */
[----:B------:R-:W-:Y:S01]  /*1490*/  FMUL R3, R6, 48 ;  /* 0x4240000006037820 */ /* 0x000fe20000400000 */
[C---:B------:R-:W-:Y:S01]  /*14a0*/  FMUL R9, R2.reuse, R9 ;  /* 0x0000000902097220 */ /* 0x040fe20000400000 */
[----:B------:R-:W-:Y:S01]  /*14b0*/  FMUL R7, R7, 48 ;  /* 0x4240000007077820 */ /* 0x000fe20000400000 */
[C---:B------:R-:W-:Y:S01]  /*14c0*/  FMUL R5, R2.reuse, R5 ;  /* 0x0000000502057220 */ /* 0x040fe20000400000 */
[C---:B------:R-:W-:Y:S01]  /*14d0*/  FMUL R3, R2.reuse, R3 ;  /* 0x0000000302037220 */ /* 0x040fe20000400000 */
[----:B------:R-:W-:Y:S01]  /*14e0*/  FMUL R9, R9, R24 ;  /* 0x0000001809097220 */ /* 0x000fe20000400000 */
[----:B------:R-:W-:Y:S01]  /*14f0*/  FMUL R7, R2, R7 ;  /* 0x0000000702077220 */ /* 0x000fe20000400000 */
[----:B------:R-:W-:Y:S01]  /*1500*/  FADD R2, R19, 1 ;  /* 0x3f80000013027421 */ /* 0x000fe20000000000 */
[----:B------:R-:W-:Y:S01]  /*1510*/  FMUL R22, R3, R22 ;  /* 0x0000001603167220 */ /* 0x000fe20000400000 */
[----:B------:R-:W-:Y:S01]  /*1520*/  FMUL R0, R5, R0 ;  /* 0x0000000005007220 */ /* 0x000fe20000400000 */
[----:B------:R-:W-:Y:S01]  /*1530*/  MOV R3, 0x2 ;  /* 0x0000000200037802 */ /* 0x000fe20000000f00 */
[----:B------:R-:W-:-:S03]  /*1540*/  FMUL R7, R7, R2 ;  /* 0x0000000207077220 */ /* 0x000fc60000400000 */
[----:B------:R-:W-:Y:S01]  /*1550*/  F2FP.BF16.PACK_AB R6, R0, R9 ;  /* 0x000000090006723e */ /* 0x000fe200000010ff */
[----:B------:R-:W-:Y:S01]  /*1560*/  IMAD.WIDE R2, R18, R3, c[0x0][0x178] ;  /* 0x00005e0012027625 */ /* 0x000fe200078e0203 */
[----:B------:R-:W-:Y:S01]  /*1570*/  F2FP.BF16.PACK_AB R7, R7, R22 ;  /* 0x000000160707723e */ /* 0x000fe200000010ff */
[----:B------:R-:W-:Y:S06]  /*1580*/  @P6 EXIT ;  /* 0x000000000000694d */ /* 0x000fec0003800000 */
[----:B------:R-:W-:Y:S01]  /*1590*/  STG.E.64 [R2.64], R6 ;  /* 0x0000000602007986 */ /* 0x000fe2000c101b24 */
[----:B------:R-:W-:Y:S05]  /*15a0*/  EXIT ;  /* 0x000000000000794d */ /* 0x000fea0003800000 */
.L_x_8:
[----:B------:R-:W-:Y:S02]  /*15b0*/  MOV R5, R9 ;  /* 0x0000000900057202 */ /* 0x000fe40000000f00 */
[----:B------:R-:W-:Y:S02]  /*15c0*/  MOV R4, 0x10 ;  /* 0x0000001000047802 */ /* 0x000fe40000000f00 */
[----:B------:R-:W-:Y:S02]  /*15d0*/  MOV R0, 0x1f ;  /* 0x0000001f00007802 */ /* 0x000fe40000000f00 */
[----:B------:R-:W-:-:S02]  /*15e0*/  MOV R7, 0xffffffff ;  /* 0xffffffff00077802 */ /* 0x000fc40000000f00 */
[----:B------:R-:W-:-:S02]  /*15f0*/  MOV R2, 0x1610 ;  /* 0x0000161000027802 */ /* 0x000fc40000000f00 */
[----:B------:R-:W-:Y:S05]  /*1600*/  CALL.REL.NOINC `($__internal_0_$__cuda_sm70_shflsync_bfly) ;  /* 0x0000011000007944 */ /* 0x000fea0003c00000 */
[----:B01----:R-:W-:Y:S01]  /*1610*/  FADD R5, R9, R4 ;  /* 0x0000000409057221 */ /* 0x003fe20000000000 */
[----:B------:R-:W-:Y:S01]  /*1620*/  IMAD.MOV.U32 R4, RZ, RZ, 0x8 ;  /* 0x00000008ff047424 */ /* 0x000fe200078e00ff */
[----:B------:R-:W-:-:S02]  /*1630*/  MOV R2, 0x1650 ;  /* 0x0000165000027802 */ /* 0x000fc40000000f00 */
[----:B------:R-:W-:Y:S05]  /*1640*/  CALL.REL.NOINC `($__internal_0_$__cuda_sm70_shflsync_bfly) ;  /* 0x000000d000007944 */ /* 0x000fea0003c00000 */
[----:B01----:R-:W-:Y:S01]  /*1650*/  FADD R5, R5, R4 ;  /* 0x0000000405057221 */ /* 0x003fe20000000000 */
[----:B------:R-:W-:Y:S02]  /*1660*/  MOV R4, 0x4 ;  /* 0x0000000400047802 */ /* 0x000fe40000000f00 */
        /* <DEDUP_REMOVED lines=10> */
[----:B------:R-:W-:Y:S05]  /*1710*/  BRA `(.L_x_11) ;  /* 0xfffff39000007947 */ /* 0x000fea000383ffff */
        .weak           $__internal_0_$__cuda_sm70_shflsync_bfly
        .type           $__internal_0_$__cuda_sm70_shflsync_bfly,@function
        .size           $__internal_0_$__cuda_sm70_shflsync_bfly,(.L_x_13 - $__internal_0_$__cuda_sm70_shflsync_bfly)
$__internal_0_$__cuda_sm70_shflsync_bfly:
[----:B------:R-:W-:Y:S01]  /*1720*/  MOV R3, 0x0 ;  /* 0x0000000000037802 */ /* 0x000fe20000000f00 */
[----:B------:R-:W-:Y:S04]  /*1730*/  WARPSYNC R7 ;  /* 0x0000000700007348 */ /* 0x000fe80003800000 */
[----:B------:R0:W1:Y:S01]  /*1740*/  SHFL.BFLY PT, R4, R5, R4, R0 ;  /* 0x0c00000405047389 */ /* 0x00006200000e0000 */
[----:B------:R-:W-:Y:S05]  /*1750*/  RET.REL.NODEC R2 `(triton__0d1d2d3d4de5de) ;  /* 0xffffe8a002007950 */ /* 0x000fea0003c3ffff */
.L_x_12:
[----:B------:R-:W-:-:S00]  /*1760*/  BRA `(.L_x_12) ;  /* 0xfffffff000007947 */ /* 0x000fc0000383ffff */
[----:B------:R-:W-:-:S00]  /*1770*/  NOP ;  /* 0x0000000000007918 */ /* 0x000fc00000000000 */
        /* <DEDUP_REMOVED lines=8> */
.L_x_13:


//--------------------- .nv.global.init           --------------------------
	.section	.nv.global.init,"aw",@progbits
.nv.global.init:
	.type		assertFunc_1,@object
	.size		assertFunc_1,(assertFunc_0 - assertFunc_1)
assertFunc_1:
        /*0000*/ 	.byte	0x3c, 0x6d, 0x6f, 0x64, 0x75, 0x6c, 0x65, 0x3e
	.type		assertFunc_0,@object
	.size		assertFunc_0,(_$_str - assertFunc_0)
assertFunc_0:
        /*0008*/ 	.byte	0x3c, 0x6d, 0x6f, 0x64, 0x75, 0x6c, 0x65, 0x3e
	.type		_$_str,@object
	.size		_$_str,(assertMessage_0 - _$_str)
_$_str:
        /*0010*/ 	.byte	0x5f, 0x5f, 0x43, 0x55, 0x44, 0x41, 0x5f, 0x46, 0x54, 0x5a, 0x00
	.type		assertMessage_0,@object
	.size		assertMessage_0,(assertMessage_1 - assertMessage_0)
assertMessage_0:
        /*001b*/ 	.byte	0x69, 0x6e, 0x64, 0x65, 0x78, 0x20, 0x6f, 0x75, 0x74, 0x20, 0x6f, 0x66, 0x20, 0x62, 0x6f, 0x75
        /*002b*/ 	.byte	0x6e, 0x64, 0x73, 0x3a, 0x20, 0x30, 0x20, 0x3c, 0x3d, 0x20, 0x74, 0x6d, 0x70, 0x33, 0x20, 0x3c
        /*003b*/ 	.byte	0x20, 0x32, 0x38, 0x38, 0x32, 0x35, 0x36
	.type		assertMessage_1,@object
	.size		assertMessage_1,(assertFile_0 - assertMessage_1)
assertMessage_1:
        /*0042*/ 	.byte	0x69, 0x6e, 0x64, 0x65, 0x78, 0x20, 0x6f, 0x75, 0x74, 0x20, 0x6f, 0x66, 0x20, 0x62, 0x6f, 0x75
        /*0052*/ 	.byte	0x6e, 0x64, 0x73, 0x3a, 0x20, 0x30, 0x20, 0x3c, 0x3d, 0x20, 0x74, 0x6d, 0x70, 0x31, 0x33, 0x20
        /*0062*/ 	.byte	0x3c, 0x20, 0x32, 0x38, 0x38, 0x32, 0x35, 0x36
	.type		assertFile_0,@object
	.size		assertFile_0,(assertFile_1 - assertFile_0)
assertFile_0:
        /*006a*/ 	.byte	0x2f, 0x68, 0x6f, 0x6d, 0x65, 0x2f, 0x7a, 0x65, 0x75, 0x73, 0x2f, 0x6d, 0x69, 0x6e, 0x69, 0x63
        /*007a*/ 	.byte	0x6f, 0x6e, 0x64, 0x61, 0x33, 0x2f, 0x65, 0x6e, 0x76, 0x73, 0x2f, 0x63, 0x6c, 0x6f, 0x75, 0x64
        /*008a*/ 	.byte	0x73, 0x70, 0x61, 0x63, 0x65, 0x2f, 0x6c, 0x69, 0x62, 0x2f, 0x70, 0x79, 0x74, 0x68, 0x6f, 0x6e
        /*009a*/ 	.byte	0x33, 0x2e, 0x31, 0x30, 0x2f, 0x73, 0x69, 0x74, 0x65, 0x2d, 0x70, 0x61, 0x63, 0x6b, 0x61, 0x67
        /*00aa*/ 	.byte	0x65, 0x73, 0x2f, 0x74, 0x6f, 0x72, 0x63, 0x68, 0x2f, 0x5f, 0x69, 0x6e, 0x64, 0x75, 0x63, 0x74
        /*00ba*/ 	.byte	0x6f, 0x72, 0x2f, 0x63, 0x6f, 0x64, 0x65, 0x63, 0x61, 0x63, 0x68, 0x65, 0x2e, 0x70, 0x79
	.type		assertFile_1,@object
	.size		assertFile_1,(.L_1 - assertFile_1)
assertFile_1:
        /*00c9*/ 	.byte	0x2f, 0x68, 0x6f, 0x6d, 0x65, 0x2f, 0x7a, 0x65, 0x75, 0x73, 0x2f, 0x6d, 0x69, 0x6e, 0x69, 0x63
        /*00d9*/ 	.byte	0x6f, 0x6e, 0x64, 0x61, 0x33, 0x2f, 0x65, 0x6e, 0x76, 0x73, 0x2f, 0x63, 0x6c, 0x6f, 0x75, 0x64
        /*00e9*/ 	.byte	0x73, 0x70, 0x61, 0x63, 0x65, 0x2f, 0x6c, 0x69, 0x62, 0x2f, 0x70, 0x79, 0x74, 0x68, 0x6f, 0x6e
        /*00f9*/ 	.byte	0x33, 0x2e, 0x31, 0x30, 0x2f, 0x73, 0x69, 0x74, 0x65, 0x2d, 0x70, 0x61, 0x63, 0x6b, 0x61, 0x67
        /*0109*/ 	.byte	0x65, 0x73, 0x2f, 0x74, 0x6f, 0x72, 0x63, 0x68, 0x2f, 0x5f, 0x69, 0x6e, 0x64, 0x75, 0x63, 0x74
        /*0119*/ 	.byte	0x6f, 0x72, 0x2f, 0x63, 0x6f, 0x64, 0x65, 0x63, 0x61, 0x63, 0x68, 0x65, 0x2e, 0x70, 0x79
.L_1:


//--------------------- .nv.shared.triton__0d1d2d3d4de5de --------------------------
	.section	.nv.shared.triton__0d1d2d3d4de5de,"aw",@nobits
	.align	16


//--------------------- SYMBOLS --------------------------

	.type		__assertfail,@function
